//
// Generated by NVIDIA NVVM Compiler
//
// Compiler Build ID: CL-36424714
// Cuda compilation tools, release 13.0, V13.0.88
// Based on NVVM 20.0.0
//

.version 9.0
.target sm_100
.address_size 64

	// .globl	_Z15test_mul_uint64mmPmS_S_

.visible .entry _Z15test_mul_uint64mmPmS_S_(
	.param .u64 _Z15test_mul_uint64mmPmS_S__param_0,
	.param .u64 _Z15test_mul_uint64mmPmS_S__param_1,
	.param .u64 .ptr .align 1 _Z15test_mul_uint64mmPmS_S__param_2,
	.param .u64 .ptr .align 1 _Z15test_mul_uint64mmPmS_S__param_3,
	.param .u64 .ptr .align 1 _Z15test_mul_uint64mmPmS_S__param_4
)
{
	.reg .b64 	%rd<29>;

	ld.param.u64 	%rd1, [_Z15test_mul_uint64mmPmS_S__param_0];
	ld.param.u64 	%rd2, [_Z15test_mul_uint64mmPmS_S__param_1];
	ld.param.u64 	%rd3, [_Z15test_mul_uint64mmPmS_S__param_2];
	ld.param.u64 	%rd4, [_Z15test_mul_uint64mmPmS_S__param_3];
	cvta.to.global.u64 	%rd5, %rd4;
	cvta.to.global.u64 	%rd6, %rd3;
	and.b64  	%rd7, %rd1, 4294967295;
	shr.u64 	%rd8, %rd1, 32;
	and.b64  	%rd9, %rd2, 4294967295;
	shr.u64 	%rd10, %rd2, 32;
	mul.lo.s64 	%rd11, %rd9, %rd7;
	mul.lo.s64 	%rd12, %rd10, %rd7;
	mul.lo.s64 	%rd13, %rd9, %rd8;
	shr.u64 	%rd14, %rd11, 32;
	and.b64  	%rd15, %rd12, 4294967295;
	add.s64 	%rd16, %rd14, %rd15;
	and.b64  	%rd17, %rd13, 4294967295;
	add.s64 	%rd18, %rd16, %rd17;
	shr.u64 	%rd19, %rd18, 32;
	and.b64  	%rd20, %rd11, 4294967295;
	add.s64 	%rd21, %rd12, %rd13;
	shl.b64 	%rd22, %rd21, 32;
	or.b64  	%rd23, %rd22, %rd20;
	shr.u64 	%rd24, %rd12, 32;
	mad.lo.s64 	%rd25, %rd10, %rd8, %rd24;
	shr.u64 	%rd26, %rd13, 32;
	add.s64 	%rd27, %rd25, %rd26;
	add.s64 	%rd28, %rd27, %rd19;
	st.global.u64 	[%rd6], %rd28;
	st.global.u64 	[%rd5], %rd23;
	ret;

}


// ===== COMPILED SASS (sm_100) =====

	.target	sm_100

	.elftype	@"ET_EXEC"


//--------------------- .note.nv.tkinfo           --------------------------
	.section	.note.nv.tkinfo,"",@"SHT_NOTE"
	.sectionflags	@"SHF_NOTE_NV_TKINFO"
	.tkinfo
        /*0018*/ 	.word	0x00000002
        /*0030*/ 	.string	""
        /*0030*/ 	.string	"ptxas"
        /*0030*/ 	.string	"Cuda compilation tools, release 13.0, V13.0.88"
        /*0030*/ 	.string	"Build cuda_13.0.r13.0/compiler.36424714_0"
        /*0030*/ 	.string	"-arch sm_100 -m 64 "



//--------------------- .note.nv.cuinfo           --------------------------
	.section	.note.nv.cuinfo,"",@"SHT_NOTE"
	.sectionflags	@"SHF_NOTE_NV_CUINFO"
        /*0018*/ 	.short	0x0002
        /*001a*/ 	.short	0x0064
        /*001c*/ 	.short	0x0082
	.zero		2


//--------------------- .nv.info                  --------------------------
	.section	.nv.info,"",@"SHT_CUDA_INFO"
	.align	4


	//----- nvinfo : EIATTR_REGCOUNT
	.align		4
        /*0000*/ 	.byte	0x04, 0x2f
        /*0002*/ 	.short	(.L_1 - .L_0)
	.align		4
.L_0:
        /*0004*/ 	.word	index@(_Z15test_mul_uint64mmPmS_S_)
        /*0008*/ 	.word	0x0000000c


	//----- nvinfo : EIATTR_FRAME_SIZE
	.align		4
.L_1:
        /*000c*/ 	.byte	0x04, 0x11
        /*000e*/ 	.short	(.L_3 - .L_2)
	.align		4
.L_2:
        /*0010*/ 	.word	index@(_Z15test_mul_uint64mmPmS_S_)
        /*0014*/ 	.word	0x00000000


	//----- nvinfo : EIATTR_MIN_STACK_SIZE
	.align		4
.L_3:
        /*0018*/ 	.byte	0x04, 0x12
        /*001a*/ 	.short	(.L_5 - .L_4)
	.align		4
.L_4:
        /*001c*/ 	.word	index@(_Z15test_mul_uint64mmPmS_S_)
        /*0020*/ 	.word	0x00000000
.L_5:


//--------------------- .nv.compat                --------------------------
	.section	.nv.compat,"",@"SHT_CUDA_COMPAT_INFO"
	.align	4
        /*0000*/ 	.byte	0x02, 0x09, 0x00, 0x00, 0x02, 0x02, 0x01, 0x00, 0x02, 0x05, 0x05, 0x00, 0x03, 0x07, 0x01, 0x01
        /*0010*/ 	.byte	0x02, 0x03, 0x00, 0x00, 0x02, 0x06, 0x01, 0x00, 0x04, 0x0b, 0x08, 0x00, 0x09, 0x00, 0x00, 0x00
        /*0020*/ 	.byte	0x00, 0x00, 0x00, 0x00


//--------------------- .nv.info._Z15test_mul_uint64mmPmS_S_ --------------------------
	.section	.nv.info._Z15test_mul_uint64mmPmS_S_,"",@"SHT_CUDA_INFO"
	.sectionflags	@""
	.align	4


	//----- nvinfo : EIATTR_CUDA_API_VERSION
	.align		4
        /*0000*/ 	.byte	0x04, 0x37
        /*0002*/ 	.short	(.L_7 - .L_6)
.L_6:
        /*0004*/ 	.word	0x00000082


	//----- nvinfo : EIATTR_KPARAM_INFO
	.align		4
.L_7:
        /*0008*/ 	.byte	0x04, 0x17
        /*000a*/ 	.short	(.L_9 - .L_8)
.L_8:
        /*000c*/ 	.word	0x00000000
        /*0010*/ 	.short	0x0004
        /*0012*/ 	.short	0x0020
        /*0014*/ 	.byte	0x00, 0xf5, 0x21, 0x00


	//----- nvinfo : EIATTR_KPARAM_INFO
	.align		4
.L_9:
        /*0018*/ 	.byte	0x04, 0x17
        /*001a*/ 	.short	(.L_11 - .L_10)
.L_10:
        /*001c*/ 	.word	0x00000000
        /*0020*/ 	.short	0x0003
        /*0022*/ 	.short	0x0018
        /*0024*/ 	.byte	0x00, 0xf5, 0x21, 0x00


	//----- nvinfo : EIATTR_KPARAM_INFO
	.align		4
.L_11:
        /*0028*/ 	.byte	0x04, 0x17
        /*002a*/ 	.short	(.L_13 - .L_12)
.L_12:
        /*002c*/ 	.word	0x00000000
        /*0030*/ 	.short	0x0002
        /*0032*/ 	.short	0x0010
        /*0034*/ 	.byte	0x00, 0xf5, 0x21, 0x00


	//----- nvinfo : EIATTR_KPARAM_INFO
	.align		4
.L_13:
        /*0038*/ 	.byte	0x04, 0x17
        /*003a*/ 	.short	(.L_15 - .L_14)
.L_14:
        /*003c*/ 	.word	0x00000000
        /*0040*/ 	.short	0x0001
        /*0042*/ 	.short	0x0008
        /*0044*/ 	.byte	0x00, 0xf0, 0x21, 0x00


	//----- nvinfo : EIATTR_KPARAM_INFO
	.align		4
.L_15:
        /*0048*/ 	.byte	0x04, 0x17
        /*004a*/ 	.short	(.L_17 - .L_16)
.L_16:
        /*004c*/ 	.word	0x00000000
        /*0050*/ 	.short	0x0000
        /*0052*/ 	.short	0x0000
        /*0054*/ 	.byte	0x00, 0xf0, 0x21, 0x00


	//----- nvinfo : EIATTR_SPARSE_MMA_MASK
	.align		4
.L_17:
        /*0058*/ 	.byte	0x03, 0x50
        /*005a*/ 	.short	0x0000


	//----- nvinfo : EIATTR_MAXREG_COUNT
	.align		4
        /*005c*/ 	.byte	0x03, 0x1b
        /*005e*/ 	.short	0x00ff


	//----- nvinfo : EIATTR_MERCURY_ISA_VERSION
	.align		4
        /*0060*/ 	.byte	0x03, 0x5f
        /*0062*/ 	.short	0x0101


	//----- nvinfo : EIATTR_VRC_CTA_INIT_COUNT
	.align		4
        /*0064*/ 	.byte	0x02, 0x4a
	.zero		1
	.zero		1


	//----- nvinfo : EIATTR_EXIT_INSTR_OFFSETS
	.align		4
        /*0068*/ 	.byte	0x04, 0x1c
        /*006a*/ 	.short	(.L_19 - .L_18)


	//   ....[0]....
.L_18:
        /*006c*/ 	.word	0x000001c0


	//----- nvinfo : EIATTR_CBANK_PARAM_SIZE
	.align		4
.L_19:
        /*0070*/ 	.byte	0x03, 0x19
        /*0072*/ 	.short	0x0028


	//----- nvinfo : EIATTR_PARAM_CBANK
	.align		4
        /*0074*/ 	.byte	0x04, 0x0a
        /*0076*/ 	.short	(.L_21 - .L_20)
	.align		4
.L_20:
        /*0078*/ 	.word	index@(.nv.constant0._Z15test_mul_uint64mmPmS_S_)
        /*007c*/ 	.short	0x0380
        /*007e*/ 	.short	0x0028


	//----- nvinfo : EIATTR_SW_WAR
	.align		4
.L_21:
        /*0080*/ 	.byte	0x04, 0x36
        /*0082*/ 	.short	(.L_23 - .L_22)
.L_22:
        /*0084*/ 	.word	0x00000008
.L_23:


//--------------------- .nv.callgraph             --------------------------
	.section	.nv.callgraph,"",@"SHT_CUDA_CALLGRAPH"
	.align	4
	.sectionentsize	8
	.align		4
        /*0000*/ 	.word	0x00000000
	.align		4
        /*0004*/ 	.word	0xffffffff
	.align		4
        /*0008*/ 	.word	0x00000000
	.align		4
        /*000c*/ 	.word	0xfffffffe
	.align		4
        /*0010*/ 	.word	0x00000000
	.align		4
        /*0014*/ 	.word	0xfffffffd
	.align		4
        /*0018*/ 	.word	0x00000000
	.align		4
        /*001c*/ 	.word	0xfffffffc


//--------------------- .text._Z15test_mul_uint64mmPmS_S_ --------------------------
	.section	.text._Z15test_mul_uint64mmPmS_S_,"ax",@progbits
	.align	128
        .global         _Z15test_mul_uint64mmPmS_S_
        .type           _Z15test_mul_uint64mmPmS_S_,@function
        .size           _Z15test_mul_uint64mmPmS_S_,(.L_x_1 - _Z15test_mul_uint64mmPmS_S_)
        .other          _Z15test_mul_uint64mmPmS_S_,@"STO_CUDA_ENTRY STV_DEFAULT"
_Z15test_mul_uint64mmPmS_S_:
.text._Z15test_mul_uint64mmPmS_S_:
[----:B------:R-:W-:Y:S01]  /*0000*/  LDC R1, c[0x0][0x37c] ;  /* 0x0000df00ff017b82 */ /* 0x000fe20000000800 */
[----:B------:R-:W0:Y:S07]  /*0010*/  LDCU.128 UR16, c[0x0][0x380] ;  /* 0x00007000ff1077ac */ /* 0x000e2e0008000c00 */
[----:B------:R-:W1:Y:S01]  /*0020*/  LDC.64 R2, c[0x0][0x390] ;  /* 0x0000e400ff027b82 */ /* 0x000e620000000a00 */
[----:B------:R-:W-:Y:S01]  /*0030*/  UMOV UR4, URZ ;  /* 0x000000ff00047c82 */ /* 0x000fe20008000000 */
[----:B------:R-:W-:Y:S01]  /*0040*/  UMOV UR5, URZ ;  /* 0x000000ff00057c82 */ /* 0x000fe20008000000 */
[----:B------:R-:W1:Y:S05]  /*0050*/  LDCU.64 UR14, c[0x0][0x358] ;  /* 0x00006b00ff0e77ac */ /* 0x000e6a0008000a00 */
[----:B------:R-:W2:Y:S01]  /*0060*/  LDC.64 R4, c[0x0][0x398] ;  /* 0x0000e600ff047b82 */ /* 0x000ea20000000a00 */
[----:B0-----:R-:W-:-:S02]  /*0070*/  UIMAD.WIDE.U32 UR8, UR18, UR16, URZ ;  /* 0x00000010120872a5 */ /* 0x001fc4000f8e00ff */
[----:B------:R-:W-:Y:S02]  /*0080*/  UIMAD.WIDE.U32 UR10, UR19, UR16, URZ ;  /* 0x00000010130a72a5 */ /* 0x000fe4000f8e00ff */
[----:B------:R-:W-:Y:S02]  /*0090*/  UIADD3 UR7, UPT, UPT, UR9, UR4, URZ ;  /* 0x0000000409077290 */ /* 0x000fe4000fffe0ff */
[----:B------:R-:W-:Y:S01]  /*00a0*/  UIMAD.WIDE.U32 UR12, UR18, UR17, URZ ;  /* 0x00000011120c72a5 */ /* 0x000fe2000f8e00ff */
[----:B------:R-:W-:Y:S01]  /*00b0*/  MOV R9, UR9 ;  /* 0x0000000900097c02 */ /* 0x000fe20008000f00 */
[----:B------:R-:W-:Y:S01]  /*00c0*/  UIADD3 UR6, UPT, UPT, UR11, UR5, URZ ;  /* 0x000000050b067290 */ /* 0x000fe2000fffe0ff */
[----:B------:R-:W-:Y:S01]  /*00d0*/  MOV R8, UR8 ;  /* 0x0000000800087c02 */ /* 0x000fe20008000f00 */
[----:B------:R-:W-:Y:S02]  /*00e0*/  UIADD3 URZ, UP0, UP1, UR12, UR7, UR10 ;  /* 0x000000070cff7290 */ /* 0x000fe4000f91e00a */
[----:B------:R-:W-:Y:S01]  /*00f0*/  UIADD3 UR13, UPT, UPT, UR4, UR13, URZ ;  /* 0x0000000d040d7290 */ /* 0x000fe2000fffe0ff */
[----:B------:R-:W-:Y:S01]  /*0100*/  UMOV UR7, URZ ;  /* 0x000000ff00077c82 */ /* 0x000fe20008000000 */
[----:B------:R-:W-:-:S02]  /*0110*/  UIADD3.X UR11, UPT, UPT, URZ, URZ, URZ, UP0, UP1 ;  /* 0x000000ffff0b7290 */ /* 0x000fc400087e24ff */
[----:B------:R-:W-:Y:S02]  /*0120*/  UIMAD.WIDE.U32 UR6, UR19, UR17, UR6 ;  /* 0x00000011130672a5 */ /* 0x000fe4000f8e0006 */
[----:B------:R-:W-:Y:S02]  /*0130*/  UIADD3 UR10, UPT, UPT, UR10, UR12, URZ ;  /* 0x0000000c0a0a7290 */ /* 0x000fe4000fffe0ff */
[----:B------:R-:W-:Y:S02]  /*0140*/  UIADD3 UR4, UPT, UPT, UR5, UR7, URZ ;  /* 0x0000000705047290 */ /* 0x000fe4000fffe0ff */
[----:B------:R-:W-:Y:S02]  /*0150*/  UIADD3 UR6, UP0, UP1, UR11, UR6, UR13 ;  /* 0x000000060b067290 */ /* 0x000fe4000f91e00d */
[----:B------:R-:W-:Y:S02]  /*0160*/  IMAD.U32 R9, RZ, RZ, UR10 ;  /* 0x0000000aff097e24 */ /* 0x000fe4000f8e00ff */
[----:B------:R-:W-:-:S02]  /*0170*/  UIADD3.X UR4, UPT, UPT, URZ, UR4, URZ, UP0, UP1 ;  /* 0x00000004ff047290 */ /* 0x000fc400087e24ff */
[----:B------:R-:W-:-:S04]  /*0180*/  MOV R6, UR6 ;  /* 0x0000000600067c02 */ /* 0x000fc80008000f00 */
[----:B------:R-:W-:-:S05]  /*0190*/  IMAD.U32 R7, RZ, RZ, UR4 ;  /* 0x00000004ff077e24 */ /* 0x000fca000f8e00ff */
[----:B-1----:R-:W-:Y:S04]  /*01a0*/  STG.E.64 desc[UR14][R2.64], R6 ;  /* 0x0000000602007986 */ /* 0x002fe8000c101b0e */
[----:B--2---:R-:W-:Y:S01]  /*01b0*/  STG.E.64 desc[UR14][R4.64], R8 ;  /* 0x0000000804007986 */ /* 0x004fe2000c101b0e */
[----:B------:R-:W-:Y:S05]  /*01c0*/  EXIT ;  /* 0x000000000000794d */ /* 0x000fea0003800000 */
.L_x_0:
[----:B------:R-:W-:-:S00]  /*01d0*/  BRA `(.L_x_0) ;  /* 0xfffffffc00fc7947 */ /* 0x000fc0000383ffff */
[----:B------:R-:W-:-:S00]  /*01e0*/  NOP ;  /* 0x0000000000007918 */ /* 0x000fc00000000000 */
        /* <DEDUP_REMOVED lines=9> */
.L_x_1:


//--------------------- .nv.shared.reserved.0     --------------------------
	.section	.nv.shared.reserved.0,"aw",@nobits
	.weak		__nv_reservedSMEM_offset_0_alias
	.size		__nv_reservedSMEM_offset_0_alias, 0, 64
	.other		__nv_reservedSMEM_offset_0_alias,@"STO_CUDA_RESERVED_SHARED STV_DEFAULT"
__nv_reservedSMEM_offset_0_alias:
	.zero		0
	.zero		64


//--------------------- .nv.constant0._Z15test_mul_uint64mmPmS_S_ --------------------------
	.section	.nv.constant0._Z15test_mul_uint64mmPmS_S_,"a",@progbits
	.sectionflags	@""
	.align	4
.nv.constant0._Z15test_mul_uint64mmPmS_S_:
	.zero		936


//--------------------- SYMBOLS --------------------------

	.type		.nv.reservedSmem.offset0,@object
	.size		.nv.reservedSmem.offset0,0x4
